	.headerflags	@"EF_CUDA_TEXMODE_UNIFIED EF_CUDA_64BIT_ADDRESS EF_CUDA_ACCELERATORS EF_CUDA_SM90 EF_CUDA_VIRTUAL_SM(EF_CUDA_SM90)"
	.elftype	@"ET_EXEC"


//--------------------- .nv.info                  --------------------------
	.section	.nv.info,"",@"SHT_CUDA_INFO"
	.align	4


	//----- nvinfo : EIATTR_REGCOUNT
	.align		4
        /*0000*/ 	.byte	0x04, 0x2f
        /*0002*/ 	.short	(.L_1 - .L_0)
	.align		4
.L_0:
        /*0004*/ 	.word	index@(triton_poi_fused__softmax_10)
        /*0008*/ 	.word	0x0000000e


	//----- nvinfo : EIATTR_MIN_STACK_SIZE
	.align		4
.L_1:
        /*000c*/ 	.byte	0x04, 0x12
        /*000e*/ 	.short	(.L_3 - .L_2)
	.align		4
.L_2:
        /*0010*/ 	.word	index@(triton_poi_fused__softmax_10)
        /*0014*/ 	.word	0x00000000


	//----- nvinfo : EIATTR_FRAME_SIZE
	.align		4
.L_3:
        /*0018*/ 	.byte	0x04, 0x11
        /*001a*/ 	.short	(.L_5 - .L_4)
	.align		4
.L_4:
        /*001c*/ 	.word	index@(triton_poi_fused__softmax_10)
        /*0020*/ 	.word	0x00000000


	//----- nvinfo : EIATTR_MIN_STACK_SIZE
	.align		4
.L_5:
        /*0024*/ 	.byte	0x04, 0x12
        /*0026*/ 	.short	(.L_7 - .L_6)
	.align		4
.L_6:
        /*0028*/ 	.word	index@(triton_poi_fused__softmax_10)
        /*002c*/ 	.word	0x00000000
.L_7:


//--------------------- .nv.info.triton_poi_fused__softmax_10 --------------------------
	.section	.nv.info.triton_poi_fused__softmax_10,"",@"SHT_CUDA_INFO"
	.sectionflags	@""
	.align	4


	//----- nvinfo : EIATTR_CUDA_API_VERSION
	.align		4
        /*0000*/ 	.byte	0x04, 0x37
        /*0002*/ 	.short	(.L_9 - .L_8)
.L_8:
        /*0004*/ 	.word	0x0000007c


	//----- nvinfo : EIATTR_KPARAM_INFO
	.align		4
.L_9:
        /*0008*/ 	.byte	0x04, 0x17
        /*000a*/ 	.short	(.L_11 - .L_10)
.L_10:
        /*000c*/ 	.word	0x00000000
        /*0010*/ 	.short	0x0002
        /*0012*/ 	.short	0x0010
        /*0014*/ 	.byte	0x00, 0xf0, 0x11, 0x00


	//----- nvinfo : EIATTR_KPARAM_INFO
	.align		4
.L_11:
        /*0018*/ 	.byte	0x04, 0x17
        /*001a*/ 	.short	(.L_13 - .L_12)
.L_12:
        /*001c*/ 	.word	0x00000000
        /*0020*/ 	.short	0x0001
        /*0022*/ 	.short	0x0008
        /*0024*/ 	.byte	0x00, 0xf4, 0x21, 0x00


	//----- nvinfo : EIATTR_KPARAM_INFO
	.align		4
.L_13:
        /*0028*/ 	.byte	0x04, 0x17
        /*002a*/ 	.short	(.L_15 - .L_14)
.L_14:
        /*002c*/ 	.word	0x00000000
        /*0030*/ 	.short	0x0000
        /*0032*/ 	.short	0x0000
        /*0034*/ 	.byte	0x00, 0xf4, 0x21, 0x00


	//----- nvinfo : EIATTR_SPARSE_MMA_MASK
	.align		4
.L_15:
        /*0038*/ 	.byte	0x03, 0x50
        /*003a*/ 	.short	0x0000


	//----- nvinfo : EIATTR_MAXREG_COUNT
	.align		4
        /*003c*/ 	.byte	0x03, 0x1b
        /*003e*/ 	.short	0x00ff


	//----- nvinfo : EIATTR_EXIT_INSTR_OFFSETS
	.align		4
        /*0040*/ 	.byte	0x04, 0x1c
        /*0042*/ 	.short	(.L_17 - .L_16)


	//   ....[0]....
.L_16:
        /*0044*/ 	.word	0x00000240


	//   ....[1]....
        /*0048*/ 	.word	0x00000260


	//----- nvinfo : EIATTR_REQNTID
	.align		4
.L_17:
        /*004c*/ 	.byte	0x04, 0x10
        /*004e*/ 	.short	(.L_19 - .L_18)
.L_18:
        /*0050*/ 	.word	0x00000080
        /*0054*/ 	.word	0x00000001
        /*0058*/ 	.word	0x00000001


	//----- nvinfo : EIATTR_CBANK_PARAM_SIZE
	.align		4
.L_19:
        /*005c*/ 	.byte	0x03, 0x19
        /*005e*/ 	.short	0x0014


	//----- nvinfo : EIATTR_PARAM_CBANK
	.align		4
        /*0060*/ 	.byte	0x04, 0x0a
        /*0062*/ 	.short	(.L_21 - .L_20)
	.align		4
.L_20:
        /*0064*/ 	.word	index@(.nv.constant0.triton_poi_fused__softmax_10)
        /*0068*/ 	.short	0x0210
        /*006a*/ 	.short	0x0014


	//----- nvinfo : EIATTR_SW_WAR
	.align		4
.L_21:
        /*006c*/ 	.byte	0x04, 0x36
        /*006e*/ 	.short	(.L_23 - .L_22)
.L_22:
        /*0070*/ 	.word	0x00000008
.L_23:


//--------------------- .nv.callgraph             --------------------------
	.section	.nv.callgraph,"",@"SHT_CUDA_CALLGRAPH"
	.align	4
	.sectionentsize	8
	.align		4
        /*0000*/ 	.word	0x00000000
	.align		4
        /*0004*/ 	.word	0xffffffff
	.align		4
        /*0008*/ 	.word	0x00000000
	.align		4
        /*000c*/ 	.word	0xfffffffe
	.align		4
        /*0010*/ 	.word	0x00000000
	.align		4
        /*0014*/ 	.word	0xfffffffd
	.align		4
        /*0018*/ 	.word	0x00000000
	.align		4
        /*001c*/ 	.word	0xfffffffc


//--------------------- .text.triton_poi_fused__softmax_10 --------------------------
	.section	.text.triton_poi_fused__softmax_10,"ax",@progbits
	.align	128
        .global         triton_poi_fused__softmax_10
        .type           triton_poi_fused__softmax_10,@function
        .size           triton_poi_fused__softmax_10,(.L_x_1 - triton_poi_fused__softmax_10)
        .other          triton_poi_fused__softmax_10,@"STO_CUDA_ENTRY STV_DEFAULT"
triton_poi_fused__softmax_10:
.text.triton_poi_fused__softmax_10:
[----:B------:R-:W0:Y:S02]  /*0000*/  LDC R1, c[0x0][0x28] ;  /* 0x00000a00ff017b82 */ /* 0x000e240000000800 */
[----:B------:R-:W1:Y:S01]  /*0010*/  S2R R0, SR_TID.X ;  /* 0x0000000000007919 */ /* 0x000e620000002100 */
[----:B------:R-:W2:Y:S01]  /*0020*/  LDC.64 R2, c[0x0][0x210] ;  /* 0x00008400ff027b82 */ /* 0x000ea20000000a00 */
[----:B------:R-:W-:Y:S01]  /*0030*/  CS2R R6, SRZ ;  /* 0x0000000000067805 */ /* 0x000fe2000001ff00 */
[----:B------:R-:W-:Y:S01]  /*0040*/  ULDC.64 UR4, c[0x0][0x208] ;  /* 0x0000820000047ab9 */ /* 0x000fe20000000a00 */
[----:B------:R-:W3:Y:S01]  /*0050*/  S2R R9, SR_CTAID.X ;  /* 0x0000000000097919 */ /* 0x000ee20000002500 */
[----:B------:R-:W-:Y:S02]  /*0060*/  MOV R8, RZ ;  /* 0x000000ff00087202 */ /* 0x000fe40000000f00 */
[----:B-1----:R-:W-:Y:S02]  /*0070*/  LOP3.LUT R0, R0, 0x7f, RZ, 0xc0, !PT ;  /* 0x0000007f00007812 */ /* 0x002fe400078ec0ff */
[----:B---3--:R-:W-:Y:S02]  /*0080*/  SHF.R.S32.HI R4, RZ, 0x18, R9 ;  /* 0x00000018ff047819 */ /* 0x008fe40000011409 */
[----:B------:R-:W-:-:S02]  /*0090*/  LEA R9, R9, R0, 0x7 ;  /* 0x0000000009097211 */ /* 0x000fc400078e38ff */
[----:B------:R-:W-:Y:S02]  /*00a0*/  SGXT R0, R4, 0x1 ;  /* 0x000000010400781a */ /* 0x000fe40000000200 */
[----:B------:R-:W-:Y:S02]  /*00b0*/  ISETP.GE.AND P2, PT, R9, 0x190, PT ;  /* 0x000001900900780c */ /* 0x000fe40003f46270 */
[----:B------:R-:W-:-:S04]  /*00c0*/  LEA.HI R0, R0, R9, RZ, 0x2 ;  /* 0x0000000900007211 */ /* 0x000fc800078f10ff */
[----:B------:R-:W-:Y:S01]  /*00d0*/  LOP3.LUT R5, R0, 0xfffffffc, RZ, 0xc0, !PT ;  /* 0xfffffffc00057812 */ /* 0x000fe200078ec0ff */
[----:B------:R-:W-:-:S04]  /*00e0*/  HFMA2.MMA R0, -RZ, RZ, 0, 0 ;  /* 0x00000000ff007435 */ /* 0x000fc800000001ff */
[----:B--2---:R-:W-:-:S05]  /*00f0*/  IMAD.WIDE R4, R5, 0x4, R2 ;  /* 0x0000000405047825 */ /* 0x004fca00078e0202 */
[----:B------:R-:W2:Y:S04]  /*0100*/  @!P2 LDG.E.EL R7, desc[UR4][R4.64+0x4] ;  /* 0x000004040407a981 */ /* 0x000ea8000c2e1900 */
[----:B------:R-:W2:Y:S04]  /*0110*/  @!P2 LDG.E.EL R0, desc[UR4][R4.64] ;  /* 0x000000040400a981 */ /* 0x000ea8000c2e1900 */
[----:B------:R-:W3:Y:S04]  /*0120*/  @!P2 LDG.E.EL R6, desc[UR4][R4.64+0x8] ;  /* 0x000008040406a981 */ /* 0x000ee8000c2e1900 */
[----:B------:R-:W4:Y:S01]  /*0130*/  @!P2 LDG.E.EL R8, desc[UR4][R4.64+0xc] ;  /* 0x00000c040408a981 */ /* 0x000f22000c2e1900 */
[----:B------:R-:W-:Y:S01]  /*0140*/  HFMA2.MMA R11, -RZ, RZ, 0, 0 ;  /* 0x00000000ff0b7435 */ /* 0x000fe200000001ff */
[----:B------:R-:W-:-:S09]  /*0150*/  IMAD.WIDE R2, R9, 0x4, R2 ;  /* 0x0000000409027825 */ /* 0x000fd200078e0202 */
[----:B------:R-:W5:Y:S01]  /*0160*/  @!P2 LDG.E R11, desc[UR4][R2.64] ;  /* 0x00000004020ba981 */ /* 0x000f62000c1e1900 */
[----:B--2---:R-:W-:-:S04]  /*0170*/  FADD R7, R7, R0 ;  /* 0x0000000007077221 */ /* 0x004fc80000000000 */
[----:B---3--:R-:W-:-:S04]  /*0180*/  FADD R7, R7, R6 ;  /* 0x0000000607077221 */ /* 0x008fc80000000000 */
[----:B----4-:R-:W-:Y:S02]  /*0190*/  FADD R8, R7, R8 ;  /* 0x0000000807087221 */ /* 0x010fe40000000000 */
[----:B------:R-:W1:Y:S03]  /*01a0*/  LDC.64 R6, c[0x0][0x218] ;  /* 0x00008600ff067b82 */ /* 0x000e660000000a00 */
[C---:B------:R-:W-:Y:S02]  /*01b0*/  FSETP.GT.AND P0, PT, |R8|.reuse, 8.50705917302346158658e+37, PT ;  /* 0x7e8000000800780b */ /* 0x040fe40003f04200 */
[----:B------:R-:W-:-:S11]  /*01c0*/  FSETP.GEU.AND P1, PT, |R8|, 1.175494350822287508e-38, PT ;  /* 0x008000000800780b */ /* 0x000fd60003f2e200 */
[----:B------:R-:W-:-:S04]  /*01d0*/  @P0 FMUL R8, R8, 0.25 ;  /* 0x3e80000008080820 */ /* 0x000fc80000400000 */
[----:B------:R-:W-:-:S06]  /*01e0*/  @!P1 FMUL R8, R8, 16777216 ;  /* 0x4b80000008089820 */ /* 0x000fcc0000400000 */
[----:B------:R-:W2:Y:S01]  /*01f0*/  MUFU.RCP R8, R8 ;  /* 0x0000000800087308 */ /* 0x000ea20000001000 */
[----:B-----5:R-:W-:-:S04]  /*0200*/  @P0 FMUL R11, R11, 0.25 ;  /* 0x3e8000000b0b0820 */ /* 0x020fc80000400000 */
[----:B------:R-:W-:Y:S01]  /*0210*/  @!P1 FMUL R11, R11, 16777216 ;  /* 0x4b8000000b0b9820 */ /* 0x000fe20000400000 */
[----:B-1----:R-:W-:-:S04]  /*0220*/  IMAD.WIDE R2, R9, 0x4, R6 ;  /* 0x0000000409027825 */ /* 0x002fc800078e0206 */
[----:B--2---:R-:W-:Y:S01]  /*0230*/  FMUL R11, R8, R11 ;  /* 0x0000000b080b7220 */ /* 0x004fe20000400000 */
[----:B------:R-:W-:Y:S06]  /*0240*/  @P2 EXIT ;  /* 0x000000000000294d */ /* 0x000fec0003800000 */
[----:B------:R-:W-:Y:S01]  /*0250*/  STG.E desc[UR4][R2.64], R11 ;  /* 0x0000000b02007986 */ /* 0x000fe2000c101904 */
[----:B------:R-:W-:Y:S05]  /*0260*/  EXIT ;  /* 0x000000000000794d */ /* 0x000fea0003800000 */
.L_x_0:
[----:B------:R-:W-:-:S00]  /*0270*/  BRA `(.L_x_0) ;  /* 0xfffffffc00fc7947 */ /* 0x000fc0000383ffff */
[----:B------:R-:W-:-:S00]  /*0280*/  NOP ;  /* 0x0000000000007918 */ /* 0x000fc00000000000 */
[----:B------:R-:W-:-:S00]  /*0290*/  NOP ;  /* 0x0000000000007918 */ /* 0x000fc00000000000 */
[----:B------:R-:W-:-:S00]  /*02a0*/  NOP ;  /* 0x0000000000007918 */ /* 0x000fc00000000000 */
[----:B------:R-:W-:-:S00]  /*02b0*/  NOP ;  /* 0x0000000000007918 */ /* 0x000fc00000000000 */
[----:B------:R-:W-:-:S00]  /*02c0*/  NOP ;  /* 0x0000000000007918 */ /* 0x000fc00000000000 */
[----:B------:R-:W-:-:S00]  /*02d0*/  NOP ;  /* 0x0000000000007918 */ /* 0x000fc00000000000 */
[----:B------:R-:W-:-:S00]  /*02e0*/  NOP ;  /* 0x0000000000007918 */ /* 0x000fc00000000000 */
[----:B------:R-:W-:-:S00]  /*02f0*/  NOP ;  /* 0x0000000000007918 */ /* 0x000fc00000000000 */
.L_x_1:


//--------------------- .nv.constant0.triton_poi_fused__softmax_10 --------------------------
	.section	.nv.constant0.triton_poi_fused__softmax_10,"a",@progbits
	.sectionflags	@""
	.align	4
.nv.constant0.triton_poi_fused__softmax_10:
	.zero		548
